//
// Generated by NVIDIA NVVM Compiler
//
// Compiler Build ID: CL-36424714
// Cuda compilation tools, release 13.0, V13.0.88
// Based on NVVM 20.0.0
//

.version 9.0
.target sm_100
.address_size 64

	// .globl	_Z13betweenKernelPfyi

.visible .entry _Z13betweenKernelPfyi(
	.param .u64 .ptr .align 1 _Z13betweenKernelPfyi_param_0,
	.param .u64 _Z13betweenKernelPfyi_param_1,
	.param .u32 _Z13betweenKernelPfyi_param_2
)
{
	.reg .pred 	%p<3>;
	.reg .b32 	%r<7>;
	.reg .b32 	%f<9>;
	.reg .b64 	%rd<6>;

	ld.param.u64 	%rd1, [_Z13betweenKernelPfyi_param_0];
	ld.param.u64 	%rd2, [_Z13betweenKernelPfyi_param_1];
	ld.param.u32 	%r3, [_Z13betweenKernelPfyi_param_2];
	mov.u32 	%r4, %ctaid.x;
	mov.u32 	%r5, %ntid.x;
	mov.u32 	%r6, %tid.x;
	mad.lo.s32 	%r1, %r4, %r5, %r6;
	add.s32 	%r2, %r3, -1;
	setp.ge.s32 	%p1, %r1, %r3;
	@%p1 bra 	$L__BB0_2;
	cvta.to.global.u64 	%rd3, %rd1;
	setp.eq.s32 	%p2, %r1, %r2;
	selp.f32 	%f1, 0fBF000000, 0f3F000000, %p2;
	cvt.rn.f32.s32 	%f2, %r1;
	add.f32 	%f3, %f1, %f2;
	add.f32 	%f4, %f3, 0f3F000000;
	tex.1d.v4.f32.f32 	{%f5, %f6, %f7, %f8}, [%rd2, {%f4}];
	mul.wide.s32 	%rd4, %r1, 4;
	add.s64 	%rd5, %rd3, %rd4;
	st.global.f32 	[%rd5], %f5;
$L__BB0_2:
	ret;

}


// ===== COMPILED SASS (sm_100) =====

	.target	sm_100

	.elftype	@"ET_EXEC"


//--------------------- .note.nv.tkinfo           --------------------------
	.section	.note.nv.tkinfo,"",@"SHT_NOTE"
	.sectionflags	@"SHF_NOTE_NV_TKINFO"
	.tkinfo
        /*0018*/ 	.word	0x00000002
        /*0030*/ 	.string	""
        /*0030*/ 	.string	"ptxas"
        /*0030*/ 	.string	"Cuda compilation tools, release 13.0, V13.0.88"
        /*0030*/ 	.string	"Build cuda_13.0.r13.0/compiler.36424714_0"
        /*0030*/ 	.string	"-arch sm_100 -m 64 "



//--------------------- .note.nv.cuinfo           --------------------------
	.section	.note.nv.cuinfo,"",@"SHT_NOTE"
	.sectionflags	@"SHF_NOTE_NV_CUINFO"
        /*0018*/ 	.short	0x0002
        /*001a*/ 	.short	0x0064
        /*001c*/ 	.short	0x0082
	.zero		2


//--------------------- .nv.info                  --------------------------
	.section	.nv.info,"",@"SHT_CUDA_INFO"
	.align	4


	//----- nvinfo : EIATTR_REGCOUNT
	.align		4
        /*0000*/ 	.byte	0x04, 0x2f
        /*0002*/ 	.short	(.L_1 - .L_0)
	.align		4
.L_0:
        /*0004*/ 	.word	index@(_Z13betweenKernelPfyi)
        /*0008*/ 	.word	0x0000000a


	//----- nvinfo : EIATTR_FRAME_SIZE
	.align		4
.L_1:
        /*000c*/ 	.byte	0x04, 0x11
        /*000e*/ 	.short	(.L_3 - .L_2)
	.align		4
.L_2:
        /*0010*/ 	.word	index@(_Z13betweenKernelPfyi)
        /*0014*/ 	.word	0x00000000


	//----- nvinfo : EIATTR_MIN_STACK_SIZE
	.align		4
.L_3:
        /*0018*/ 	.byte	0x04, 0x12
        /*001a*/ 	.short	(.L_5 - .L_4)
	.align		4
.L_4:
        /*001c*/ 	.word	index@(_Z13betweenKernelPfyi)
        /*0020*/ 	.word	0x00000000
.L_5:


//--------------------- .nv.compat                --------------------------
	.section	.nv.compat,"",@"SHT_CUDA_COMPAT_INFO"
	.align	4
        /*0000*/ 	.byte	0x02, 0x09, 0x00, 0x00, 0x02, 0x02, 0x02, 0x00, 0x02, 0x05, 0x05, 0x00, 0x03, 0x07, 0x01, 0x01
        /*0010*/ 	.byte	0x02, 0x03, 0x00, 0x00, 0x02, 0x06, 0x01, 0x00, 0x04, 0x0b, 0x08, 0x00, 0x09, 0x00, 0x00, 0x00
        /*0020*/ 	.byte	0x00, 0x00, 0x00, 0x00


//--------------------- .nv.info._Z13betweenKernelPfyi --------------------------
	.section	.nv.info._Z13betweenKernelPfyi,"",@"SHT_CUDA_INFO"
	.sectionflags	@""
	.align	4


	//----- nvinfo : EIATTR_CUDA_API_VERSION
	.align		4
        /*0000*/ 	.byte	0x04, 0x37
        /*0002*/ 	.short	(.L_7 - .L_6)
.L_6:
        /*0004*/ 	.word	0x00000082


	//----- nvinfo : EIATTR_KPARAM_INFO
	.align		4
.L_7:
        /*0008*/ 	.byte	0x04, 0x17
        /*000a*/ 	.short	(.L_9 - .L_8)
.L_8:
        /*000c*/ 	.word	0x00000000
        /*0010*/ 	.short	0x0002
        /*0012*/ 	.short	0x0010
        /*0014*/ 	.byte	0x00, 0xf0, 0x11, 0x00


	//----- nvinfo : EIATTR_KPARAM_INFO
	.align		4
.L_9:
        /*0018*/ 	.byte	0x04, 0x17
        /*001a*/ 	.short	(.L_11 - .L_10)
.L_10:
        /*001c*/ 	.word	0x00000000
        /*0020*/ 	.short	0x0001
        /*0022*/ 	.short	0x0008
        /*0024*/ 	.byte	0x00, 0xf0, 0x21, 0x00


	//----- nvinfo : EIATTR_KPARAM_INFO
	.align		4
.L_11:
        /*0028*/ 	.byte	0x04, 0x17
        /*002a*/ 	.short	(.L_13 - .L_12)
.L_12:
        /*002c*/ 	.word	0x00000000
        /*0030*/ 	.short	0x0000
        /*0032*/ 	.short	0x0000
        /*0034*/ 	.byte	0x00, 0xf5, 0x21, 0x00


	//----- nvinfo : EIATTR_SPARSE_MMA_MASK
	.align		4
.L_13:
        /*0038*/ 	.byte	0x03, 0x50
        /*003a*/ 	.short	0x0000


	//----- nvinfo : EIATTR_MAXREG_COUNT
	.align		4
        /*003c*/ 	.byte	0x03, 0x1b
        /*003e*/ 	.short	0x00ff


	//----- nvinfo : EIATTR_MERCURY_ISA_VERSION
	.align		4
        /*0040*/ 	.byte	0x03, 0x5f
        /*0042*/ 	.short	0x0101


	//----- nvinfo : EIATTR_VRC_CTA_INIT_COUNT
	.align		4
        /*0044*/ 	.byte	0x02, 0x4a
	.zero		1
	.zero		1


	//----- nvinfo : EIATTR_EXIT_INSTR_OFFSETS
	.align		4
        /*0048*/ 	.byte	0x04, 0x1c
        /*004a*/ 	.short	(.L_15 - .L_14)


	//   ....[0]....
.L_14:
        /*004c*/ 	.word	0x00000070


	//   ....[1]....
        /*0050*/ 	.word	0x00000180


	//----- nvinfo : EIATTR_CBANK_PARAM_SIZE
	.align		4
.L_15:
        /*0054*/ 	.byte	0x03, 0x19
        /*0056*/ 	.short	0x0014


	//----- nvinfo : EIATTR_PARAM_CBANK
	.align		4
        /*0058*/ 	.byte	0x04, 0x0a
        /*005a*/ 	.short	(.L_17 - .L_16)
	.align		4
.L_16:
        /*005c*/ 	.word	index@(.nv.constant0._Z13betweenKernelPfyi)
        /*0060*/ 	.short	0x0380
        /*0062*/ 	.short	0x0014


	//----- nvinfo : EIATTR_SW_WAR
	.align		4
.L_17:
        /*0064*/ 	.byte	0x04, 0x36
        /*0066*/ 	.short	(.L_19 - .L_18)
.L_18:
        /*0068*/ 	.word	0x00000008
.L_19:


//--------------------- .nv.callgraph             --------------------------
	.section	.nv.callgraph,"",@"SHT_CUDA_CALLGRAPH"
	.align	4
	.sectionentsize	8
	.align		4
        /*0000*/ 	.word	0x00000000
	.align		4
        /*0004*/ 	.word	0xffffffff
	.align		4
        /*0008*/ 	.word	0x00000000
	.align		4
        /*000c*/ 	.word	0xfffffffe
	.align		4
        /*0010*/ 	.word	0x00000000
	.align		4
        /*0014*/ 	.word	0xfffffffd
	.align		4
        /*0018*/ 	.word	0x00000000
	.align		4
        /*001c*/ 	.word	0xfffffffc


//--------------------- .text._Z13betweenKernelPfyi --------------------------
	.section	.text._Z13betweenKernelPfyi,"ax",@progbits
	.align	128
        .global         _Z13betweenKernelPfyi
        .type           _Z13betweenKernelPfyi,@function
        .size           _Z13betweenKernelPfyi,(.L_x_1 - _Z13betweenKernelPfyi)
        .other          _Z13betweenKernelPfyi,@"STO_CUDA_ENTRY STV_DEFAULT"
_Z13betweenKernelPfyi:
.text._Z13betweenKernelPfyi:
[----:B------:R-:W-:Y:S01]  /*0000*/  LDC R1, c[0x0][0x37c] ;  /* 0x0000df00ff017b82 */ /* 0x000fe20000000800 */
[----:B------:R-:W0:Y:S07]  /*0010*/  S2R R0, SR_TID.X ;  /* 0x0000000000007919 */ /* 0x000e2e0000002100 */
[----:B------:R-:W0:Y:S01]  /*0020*/  S2UR UR4, SR_CTAID.X ;  /* 0x00000000000479c3 */ /* 0x000e220000002500 */
[----:B------:R-:W1:Y:S07]  /*0030*/  LDCU UR6, c[0x0][0x390] ;  /* 0x00007200ff0677ac */ /* 0x000e6e0008000800 */
[----:B------:R-:W0:Y:S02]  /*0040*/  LDC R5, c[0x0][0x360] ;  /* 0x0000d800ff057b82 */ /* 0x000e240000000800 */
[----:B0-----:R-:W-:-:S05]  /*0050*/  IMAD R5, R5, UR4, R0 ;  /* 0x0000000405057c24 */ /* 0x001fca000f8e0200 */
[----:B-1----:R-:W-:-:S13]  /*0060*/  ISETP.GE.AND P0, PT, R5, UR6, PT ;  /* 0x0000000605007c0c */ /* 0x002fda000bf06270 */
[----:B------:R-:W-:Y:S05]  /*0070*/  @P0 EXIT ;  /* 0x000000000000094d */ /* 0x000fea0003800000 */
[----:B------:R-:W-:Y:S01]  /*0080*/  UIADD3 UR4, UPT, UPT, UR6, -0x1, URZ ;  /* 0xffffffff06047890 */ /* 0x000fe2000fffe0ff */
[----:B------:R-:W-:Y:S01]  /*0090*/  HFMA2 R0, -RZ, RZ, 1.75, 0 ;  /* 0x3f000000ff007431 */ /* 0x000fe200000001ff */
[----:B------:R-:W-:Y:S01]  /*00a0*/  I2FP.F32.S32 R3, R5 ;  /* 0x0000000500037245 */ /* 0x000fe20000201400 */
[----:B------:R-:W-:Y:S01]  /*00b0*/  HFMA2 R4, -RZ, RZ, -3, 0 ;  /* 0xc2000000ff047431 */ /* 0x000fe200000001ff */
[----:B------:R-:W-:Y:S01]  /*00c0*/  MOV R7, RZ ;  /* 0x000000ff00077202 */ /* 0x000fe20000000f00 */
[----:B------:R-:W-:Y:S01]  /*00d0*/  UMOV UR5, URZ ;  /* 0x000000ff00057c82 */ /* 0x000fe20008000000 */
[----:B------:R-:W-:-:S05]  /*00e0*/  ISETP.NE.AND P0, PT, R5, UR4, PT ;  /* 0x0000000405007c0c */ /* 0x000fca000bf05270 */
[----:B------:R-:W0:Y:S01]  /*00f0*/  LDCU UR4, c[0x0][0x388] ;  /* 0x00007100ff0477ac */ /* 0x000e220008000800 */
[----:B------:R-:W-:-:S05]  /*0100*/  FSEL R0, R0, -0.5, P0 ;  /* 0xbf00000000007808 */ /* 0x000fca0000000000 */
[----:B------:R-:W-:-:S04]  /*0110*/  FADD R0, R0, R3 ;  /* 0x0000000300007221 */ /* 0x000fc80000000000 */
[----:B------:R-:W-:-:S04]  /*0120*/  FADD R6, R0, 0.5 ;  /* 0x3f00000000067421 */ /* 0x000fc80000000000 */
[----:B0-----:R0:W5:Y:S01]  /*0130*/  TEX.LL RZ, R7, R6, R4, UR4, 2D, 0x1 ;  /* 0x28ff040406077f60 */ /* 0x00116200089e01ff */
[----:B------:R-:W1:Y:S01]  /*0140*/  LDC.64 R2, c[0x0][0x380] ;  /* 0x0000e000ff027b82 */ /* 0x000e620000000a00 */
[----:B0-----:R-:W0:Y:S01]  /*0150*/  LDCU.64 UR4, c[0x0][0x358] ;  /* 0x00006b00ff0477ac */ /* 0x001e220008000a00 */
[----:B-1----:R-:W-:-:S05]  /*0160*/  IMAD.WIDE R2, R5, 0x4, R2 ;  /* 0x0000000405027825 */ /* 0x002fca00078e0202 */
[----:B0----5:R-:W-:Y:S01]  /*0170*/  STG.E desc[UR4][R2.64], R7 ;  /* 0x0000000702007986 */ /* 0x021fe2000c101904 */
[----:B------:R-:W-:Y:S05]  /*0180*/  EXIT ;  /* 0x000000000000794d */ /* 0x000fea0003800000 */
.L_x_0:
[----:B------:R-:W-:-:S00]  /*0190*/  BRA `(.L_x_0) ;  /* 0xfffffffc00fc7947 */ /* 0x000fc0000383ffff */
[----:B------:R-:W-:-:S00]  /*01a0*/  NOP ;  /* 0x0000000000007918 */ /* 0x000fc00000000000 */
        /* <DEDUP_REMOVED lines=13> */
.L_x_1:


//--------------------- .nv.shared.reserved.0     --------------------------
	.section	.nv.shared.reserved.0,"aw",@nobits
	.weak		__nv_reservedSMEM_offset_0_alias
	.size		__nv_reservedSMEM_offset_0_alias, 0, 64
	.other		__nv_reservedSMEM_offset_0_alias,@"STO_CUDA_RESERVED_SHARED STV_DEFAULT"
__nv_reservedSMEM_offset_0_alias:
	.zero		0
	.zero		64


//--------------------- .nv.constant0._Z13betweenKernelPfyi --------------------------
	.section	.nv.constant0._Z13betweenKernelPfyi,"a",@progbits
	.sectionflags	@""
	.align	4
.nv.constant0._Z13betweenKernelPfyi:
	.zero		916


//--------------------- SYMBOLS --------------------------

	.type		.nv.reservedSmem.offset0,@object
	.size		.nv.reservedSmem.offset0,0x4
